	.headerflags	@"EF_CUDA_TEXMODE_UNIFIED EF_CUDA_64BIT_ADDRESS EF_CUDA_ACCELERATORS EF_CUDA_SM90 EF_CUDA_VIRTUAL_SM(EF_CUDA_SM90)"
	.elftype	@"ET_EXEC"


//--------------------- .nv.info                  --------------------------
	.section	.nv.info,"",@"SHT_CUDA_INFO"
	.align	4


	//----- nvinfo : EIATTR_REGCOUNT
	.align		4
        /*0000*/ 	.byte	0x04, 0x2f
        /*0002*/ 	.short	(.L_1 - .L_0)
	.align		4
.L_0:
        /*0004*/ 	.word	index@(triton_per_fused_abs_add_convolution_max_pool2d_with_indices_mean_mul_relu_sub_31)
        /*0008*/ 	.word	0x00000011


	//----- nvinfo : EIATTR_MIN_STACK_SIZE
	.align		4
.L_1:
        /*000c*/ 	.byte	0x04, 0x12
        /*000e*/ 	.short	(.L_3 - .L_2)
	.align		4
.L_2:
        /*0010*/ 	.word	index@(triton_per_fused_abs_add_convolution_max_pool2d_with_indices_mean_mul_relu_sub_31)
        /*0014*/ 	.word	0x00000000


	//----- nvinfo : EIATTR_FRAME_SIZE
	.align		4
.L_3:
        /*0018*/ 	.byte	0x04, 0x11
        /*001a*/ 	.short	(.L_5 - .L_4)
	.align		4
.L_4:
        /*001c*/ 	.word	index@(triton_per_fused_abs_add_convolution_max_pool2d_with_indices_mean_mul_relu_sub_31)
        /*0020*/ 	.word	0x00000000


	//----- nvinfo : EIATTR_MIN_STACK_SIZE
	.align		4
.L_5:
        /*0024*/ 	.byte	0x04, 0x12
        /*0026*/ 	.short	(.L_7 - .L_6)
	.align		4
.L_6:
        /*0028*/ 	.word	index@(triton_per_fused_abs_add_convolution_max_pool2d_with_indices_mean_mul_relu_sub_31)
        /*002c*/ 	.word	0x00000000
.L_7:


//--------------------- .nv.info.triton_per_fused_abs_add_convolution_max_pool2d_with_indices_mean_mul_relu_sub_31 --------------------------
	.section	.nv.info.triton_per_fused_abs_add_convolution_max_pool2d_with_indices_mean_mul_relu_sub_31,"",@"SHT_CUDA_INFO"
	.sectionflags	@""
	.align	4


	//----- nvinfo : EIATTR_CUDA_API_VERSION
	.align		4
        /*0000*/ 	.byte	0x04, 0x37
        /*0002*/ 	.short	(.L_9 - .L_8)
.L_8:
        /*0004*/ 	.word	0x0000007c


	//----- nvinfo : EIATTR_KPARAM_INFO
	.align		4
.L_9:
        /*0008*/ 	.byte	0x04, 0x17
        /*000a*/ 	.short	(.L_11 - .L_10)
.L_10:
        /*000c*/ 	.word	0x00000000
        /*0010*/ 	.short	0x0005
        /*0012*/ 	.short	0x0028
        /*0014*/ 	.byte	0x00, 0xf0, 0x11, 0x00


	//----- nvinfo : EIATTR_KPARAM_INFO
	.align		4
.L_11:
        /*0018*/ 	.byte	0x04, 0x17
        /*001a*/ 	.short	(.L_13 - .L_12)
.L_12:
        /*001c*/ 	.word	0x00000000
        /*0020*/ 	.short	0x0004
        /*0022*/ 	.short	0x0020
        /*0024*/ 	.byte	0x00, 0xf4, 0x21, 0x00


	//----- nvinfo : EIATTR_KPARAM_INFO
	.align		4
.L_13:
        /*0028*/ 	.byte	0x04, 0x17
        /*002a*/ 	.short	(.L_15 - .L_14)
.L_14:
        /*002c*/ 	.word	0x00000000
        /*0030*/ 	.short	0x0003
        /*0032*/ 	.short	0x0018
        /*0034*/ 	.byte	0x00, 0xf4, 0x21, 0x00


	//----- nvinfo : EIATTR_KPARAM_INFO
	.align		4
.L_15:
        /*0038*/ 	.byte	0x04, 0x17
        /*003a*/ 	.short	(.L_17 - .L_16)
.L_16:
        /*003c*/ 	.word	0x00000000
        /*0040*/ 	.short	0x0002
        /*0042*/ 	.short	0x0010
        /*0044*/ 	.byte	0x00, 0xf4, 0x21, 0x00


	//----- nvinfo : EIATTR_KPARAM_INFO
	.align		4
.L_17:
        /*0048*/ 	.byte	0x04, 0x17
        /*004a*/ 	.short	(.L_19 - .L_18)
.L_18:
        /*004c*/ 	.word	0x00000000
        /*0050*/ 	.short	0x0001
        /*0052*/ 	.short	0x0008
        /*0054*/ 	.byte	0x00, 0xf4, 0x21, 0x00


	//----- nvinfo : EIATTR_KPARAM_INFO
	.align		4
.L_19:
        /*0058*/ 	.byte	0x04, 0x17
        /*005a*/ 	.short	(.L_21 - .L_20)
.L_20:
        /*005c*/ 	.word	0x00000000
        /*0060*/ 	.short	0x0000
        /*0062*/ 	.short	0x0000
        /*0064*/ 	.byte	0x00, 0xf4, 0x21, 0x00


	//----- nvinfo : EIATTR_SPARSE_MMA_MASK
	.align		4
.L_21:
        /*0068*/ 	.byte	0x03, 0x50
        /*006a*/ 	.short	0x0000


	//----- nvinfo : EIATTR_MAXREG_COUNT
	.align		4
        /*006c*/ 	.byte	0x03, 0x1b
        /*006e*/ 	.short	0x00ff


	//----- nvinfo : EIATTR_COOP_GROUP_MASK_REGIDS
	.align		4
        /*0070*/ 	.byte	0x04, 0x29
        /*0072*/ 	.short	(.L_23 - .L_22)


	//   ....[0]....
.L_22:
        /*0074*/ 	.word	0xffffffff


	//   ....[1]....
        /*0078*/ 	.word	0xffffffff


	//----- nvinfo : EIATTR_COOP_GROUP_INSTR_OFFSETS
	.align		4
.L_23:
        /*007c*/ 	.byte	0x04, 0x28
        /*007e*/ 	.short	(.L_25 - .L_24)


	//   ....[0]....
.L_24:
        /*0080*/ 	.word	0x00000110


	//   ....[1]....
        /*0084*/ 	.word	0x00000140


	//----- nvinfo : EIATTR_EXIT_INSTR_OFFSETS
	.align		4
.L_25:
        /*0088*/ 	.byte	0x04, 0x1c
        /*008a*/ 	.short	(.L_27 - .L_26)


	//   ....[0]....
.L_26:
        /*008c*/ 	.word	0x000001e0


	//   ....[1]....
        /*0090*/ 	.word	0x00000200


	//----- nvinfo : EIATTR_REQNTID
	.align		4
.L_27:
        /*0094*/ 	.byte	0x04, 0x10
        /*0096*/ 	.short	(.L_29 - .L_28)
.L_28:
        /*0098*/ 	.word	0x00000040
        /*009c*/ 	.word	0x00000001
        /*00a0*/ 	.word	0x00000001


	//----- nvinfo : EIATTR_CBANK_PARAM_SIZE
	.align		4
.L_29:
        /*00a4*/ 	.byte	0x03, 0x19
        /*00a6*/ 	.short	0x002c


	//----- nvinfo : EIATTR_PARAM_CBANK
	.align		4
        /*00a8*/ 	.byte	0x04, 0x0a
        /*00aa*/ 	.short	(.L_31 - .L_30)
	.align		4
.L_30:
        /*00ac*/ 	.word	index@(.nv.constant0.triton_per_fused_abs_add_convolution_max_pool2d_with_indices_mean_mul_relu_sub_31)
        /*00b0*/ 	.short	0x0210
        /*00b2*/ 	.short	0x002c


	//----- nvinfo : EIATTR_SW_WAR
	.align		4
.L_31:
        /*00b4*/ 	.byte	0x04, 0x36
        /*00b6*/ 	.short	(.L_33 - .L_32)
.L_32:
        /*00b8*/ 	.word	0x00000008
.L_33:


//--------------------- .nv.callgraph             --------------------------
	.section	.nv.callgraph,"",@"SHT_CUDA_CALLGRAPH"
	.align	4
	.sectionentsize	8
	.align		4
        /*0000*/ 	.word	0x00000000
	.align		4
        /*0004*/ 	.word	0xffffffff
	.align		4
        /*0008*/ 	.word	0x00000000
	.align		4
        /*000c*/ 	.word	0xfffffffe
	.align		4
        /*0010*/ 	.word	0x00000000
	.align		4
        /*0014*/ 	.word	0xfffffffd
	.align		4
        /*0018*/ 	.word	0x00000000
	.align		4
        /*001c*/ 	.word	0xfffffffc


//--------------------- .text.triton_per_fused_abs_add_convolution_max_pool2d_with_indices_mean_mul_relu_sub_31 --------------------------
	.section	.text.triton_per_fused_abs_add_convolution_max_pool2d_with_indices_mean_mul_relu_sub_31,"ax",@progbits
	.sectionflags	@"SHF_BARRIERS=1"
	.align	128
        .global         triton_per_fused_abs_add_convolution_max_pool2d_with_indices_mean_mul_relu_sub_31
        .type           triton_per_fused_abs_add_convolution_max_pool2d_with_indices_mean_mul_relu_sub_31,@function
        .size           triton_per_fused_abs_add_convolution_max_pool2d_with_indices_mean_mul_relu_sub_31,(.L_x_1 - triton_per_fused_abs_add_convolution_max_pool2d_with_indices_mean_mul_relu_sub_31)
        .other          triton_per_fused_abs_add_convolution_max_pool2d_with_indices_mean_mul_relu_sub_31,@"STO_CUDA_ENTRY STV_DEFAULT"
triton_per_fused_abs_add_convolution_max_pool2d_with_indices_mean_mul_relu_sub_31:
.text.triton_per_fused_abs_add_convolution_max_pool2d_with_indices_mean_mul_relu_sub_31:
[----:B------:R-:W0:Y:S02]  /*0000*/  LDC R1, c[0x0][0x28] ;  /* 0x00000a00ff017b82 */ /* 0x000e240000000800 */
[----:B------:R-:W1:Y:S01]  /*0010*/  S2R R14, SR_TID.X ;  /* 0x00000000000e7919 */ /* 0x000e620000002100 */
[----:B------:R-:W2:Y:S01]  /*0020*/  LDC.64 R4, c[0x0][0x218] ;  /* 0x00008600ff047b82 */ /* 0x000ea20000000a00 */
[----:B------:R-:W-:Y:S01]  /*0030*/  ULDC.64 UR4, c[0x0][0x208] ;  /* 0x0000820000047ab9 */ /* 0x000fe20000000a00 */
[----:B-1----:R-:W-:-:S05]  /*0040*/  LOP3.LUT R3, R14, 0x3, RZ, 0xc0, !PT ;  /* 0x000000030e037812 */ /* 0x002fca00078ec0ff */
[----:B--2---:R-:W-:-:S06]  /*0050*/  IMAD.WIDE.U32 R4, R3, 0x4, R4 ;  /* 0x0000000403047825 */ /* 0x004fcc00078e0004 */
[----:B------:R-:W2:Y:S01]  /*0060*/  LDG.E R4, desc[UR4][R4.64] ;  /* 0x0000000404047981 */ /* 0x000ea2000c1e1900 */
[----:B------:R-:W1:Y:S08]  /*0070*/  LDC.64 R2, c[0x0][0x210] ;  /* 0x00008400ff027b82 */ /* 0x000e700000000a00 */
[----:B------:R-:W3:Y:S08]  /*0080*/  LDC.64 R6, c[0x0][0x220] ;  /* 0x00008800ff067b82 */ /* 0x000ef00000000a00 */
[----:B------:R-:W4:Y:S08]  /*0090*/  LDC.64 R8, c[0x0][0x228] ;  /* 0x00008a00ff087b82 */ /* 0x000f300000000a00 */
[----:B------:R-:W5:Y:S01]  /*00a0*/  LDC.64 R10, c[0x0][0x230] ;  /* 0x00008c00ff0a7b82 */ /* 0x000f620000000a00 */
[----:B-1----:R-:W2:Y:S04]  /*00b0*/  LDG.E R0, desc[UR4][R2.64] ;  /* 0x0000000402007981 */ /* 0x002ea8000c1e1900 */
[----:B---3--:R-:W3:Y:S04]  /*00c0*/  LDG.E R6, desc[UR4][R6.64] ;  /* 0x0000000406067981 */ /* 0x008ee8000c1e1900 */
[----:B----4-:R-:W4:Y:S04]  /*00d0*/  LDG.E R8, desc[UR4][R8.64] ;  /* 0x0000000408087981 */ /* 0x010f28000c1e1900 */
[----:B-----5:R-:W5:Y:S01]  /*00e0*/  LDG.E R10, desc[UR4][R10.64] ;  /* 0x000000040a0a7981 */ /* 0x020f62000c1e1900 */
[----:B------:R-:W-:Y:S01]  /*00f0*/  BAR.SYNC.DEFER_BLOCKING 0x0 ;  /* 0x0000000000007b1d */ /* 0x000fe20000010000 */
[----:B------:R-:W-:-:S05]  /*0100*/  LOP3.LUT P0, RZ, R14, 0x3f, RZ, 0xc0, !PT ;  /* 0x0000003f0eff7812 */ /* 0x000fca000780c0ff */
[----:B--2---:R-:W1:Y:S02]  /*0110*/  SHFL.BFLY PT, R13, R4, 0x2, 0x1f ;  /* 0x0c401f00040d7f89 */ /* 0x004e6400000e0000 */
[----:B-1----:R-:W-:Y:S01]  /*0120*/  FADD R13, R4, R13 ;  /* 0x0000000d040d7221 */ /* 0x002fe20000000000 */
[----:B------:R-:W-:-:S04]  /*0130*/  FMUL R0, R0, 9.5367431640625e-07 ;  /* 0x3580000000007820 */ /* 0x000fc80000400000 */
[----:B------:R-:W1:Y:S01]  /*0140*/  SHFL.BFLY PT, R12, R13, 0x1, 0x1f ;  /* 0x0c201f000d0c7f89 */ /* 0x000e6200000e0000 */
[----:B------:R-:W-:Y:S01]  /*0150*/  FFMA R0, R0, 0.03125, RZ ;  /* 0x3d00000000007823 */ /* 0x000fe200000000ff */
[----:B---3--:R-:W-:-:S04]  /*0160*/  FMUL R5, R6, 1.9073486328125e-06 ;  /* 0x3600000006057820 */ /* 0x008fc80000400000 */
[----:B------:R-:W-:Y:S01]  /*0170*/  FFMA R0, R5, 0.0625, R0 ;  /* 0x3d80000005007823 */ /* 0x000fe20000000000 */
[----:B----4-:R-:W-:-:S04]  /*0180*/  FMUL R5, R8, 3.814697265625e-06 ;  /* 0x3680000008057820 */ /* 0x010fc80000400000 */
[----:B------:R-:W-:Y:S01]  /*0190*/  FFMA R0, R5, 0.125, R0 ;  /* 0x3e00000005007823 */ /* 0x000fe20000000000 */
[----:B-----5:R-:W-:-:S04]  /*01a0*/  FMUL R7, R10, 7.62939453125e-06 ;  /* 0x370000000a077820 */ /* 0x020fc80000400000 */
[----:B------:R-:W-:Y:S01]  /*01b0*/  FFMA R7, R7, 0.25, R0 ;  /* 0x3e80000007077823 */ /* 0x000fe20000000000 */
[----:B-1----:R-:W-:-:S04]  /*01c0*/  FADD R12, R13, R12 ;  /* 0x0000000c0d0c7221 */ /* 0x002fc80000000000 */
[----:B------:R-:W-:Y:S01]  /*01d0*/  FFMA R7, R12, 3.0517578125e-05, R7 ;  /* 0x380000000c077823 */ /* 0x000fe20000000007 */
[----:B------:R-:W-:Y:S06]  /*01e0*/  @P0 EXIT ;  /* 0x000000000000094d */ /* 0x000fec0003800000 */
[----:B------:R-:W-:Y:S01]  /*01f0*/  STG.E desc[UR4][R2.64], R7 ;  /* 0x0000000702007986 */ /* 0x000fe2000c101904 */
[----:B------:R-:W-:Y:S05]  /*0200*/  EXIT ;  /* 0x000000000000794d */ /* 0x000fea0003800000 */
.L_x_0:
[----:B------:R-:W-:-:S00]  /*0210*/  BRA `(.L_x_0) ;  /* 0xfffffffc00fc7947 */ /* 0x000fc0000383ffff */
[----:B------:R-:W-:-:S00]  /*0220*/  NOP ;  /* 0x0000000000007918 */ /* 0x000fc00000000000 */
        /* <DEDUP_REMOVED lines=13> */
.L_x_1:


//--------------------- .nv.constant0.triton_per_fused_abs_add_convolution_max_pool2d_with_indices_mean_mul_relu_sub_31 --------------------------
	.section	.nv.constant0.triton_per_fused_abs_add_convolution_max_pool2d_with_indices_mean_mul_relu_sub_31,"a",@progbits
	.sectionflags	@""
	.align	4
.nv.constant0.triton_per_fused_abs_add_convolution_max_pool2d_with_indices_mean_mul_relu_sub_31:
	.zero		572
